//
// Generated by NVIDIA NVVM Compiler
//
// Compiler Build ID: CL-36424714
// Cuda compilation tools, release 13.0, V13.0.88
// Based on NVVM 20.0.0
//

.version 9.0
.target sm_100
.address_size 64

	// .globl	_Z16max_pool_forwardPKfPfiiiiii

.visible .entry _Z16max_pool_forwardPKfPfiiiiii(
	.param .u64 .ptr .align 1 _Z16max_pool_forwardPKfPfiiiiii_param_0,
	.param .u64 .ptr .align 1 _Z16max_pool_forwardPKfPfiiiiii_param_1,
	.param .u32 _Z16max_pool_forwardPKfPfiiiiii_param_2,
	.param .u32 _Z16max_pool_forwardPKfPfiiiiii_param_3,
	.param .u32 _Z16max_pool_forwardPKfPfiiiiii_param_4,
	.param .u32 _Z16max_pool_forwardPKfPfiiiiii_param_5,
	.param .u32 _Z16max_pool_forwardPKfPfiiiiii_param_6,
	.param .u32 _Z16max_pool_forwardPKfPfiiiiii_param_7
)
{
	.reg .pred 	%p<112>;
	.reg .b32 	%r<96>;
	.reg .b32 	%f<148>;
	.reg .b64 	%rd<16>;

	ld.param.u64 	%rd7, [_Z16max_pool_forwardPKfPfiiiiii_param_0];
	ld.param.u32 	%r37, [_Z16max_pool_forwardPKfPfiiiiii_param_2];
	ld.param.u32 	%r32, [_Z16max_pool_forwardPKfPfiiiiii_param_3];
	ld.param.u32 	%r33, [_Z16max_pool_forwardPKfPfiiiiii_param_4];
	ld.param.u32 	%r34, [_Z16max_pool_forwardPKfPfiiiiii_param_5];
	ld.param.u32 	%r35, [_Z16max_pool_forwardPKfPfiiiiii_param_6];
	ld.param.u32 	%r36, [_Z16max_pool_forwardPKfPfiiiiii_param_7];
	cvta.to.global.u64 	%rd1, %rd7;
	sub.s32 	%r38, %r33, %r35;
	div.s32 	%r39, %r38, %r36;
	sub.s32 	%r40, %r34, %r35;
	div.s32 	%r41, %r40, %r36;
	add.s32 	%r2, %r41, 1;
	mov.u32 	%r3, %ctaid.x;
	mov.u32 	%r4, %ctaid.y;
	mov.u32 	%r42, %ctaid.z;
	div.u32 	%r43, %r42, %r2;
	mad.lo.s32 	%r44, %r43, %r41, %r43;
	sub.s32 	%r6, %r42, %r44;
	setp.ge.s32 	%p1, %r3, %r37;
	setp.ge.s32 	%p2, %r4, %r32;
	or.pred  	%p3, %p1, %p2;
	setp.gt.s32 	%p4, %r43, %r39;
	or.pred  	%p5, %p3, %p4;
	setp.gt.s32 	%p6, %r6, %r41;
	or.pred  	%p7, %p5, %p6;
	@%p7 bra 	$L__BB0_79;
	setp.lt.s32 	%p8, %r35, 1;
	mov.f32 	%f110, 0fFF7FFFFF;
	@%p8 bra 	$L__BB0_78;
	mul.lo.s32 	%r7, %r43, %r36;
	mul.lo.s32 	%r8, %r6, %r36;
	mad.lo.s32 	%r46, %r32, %r3, %r4;
	mul.lo.s32 	%r9, %r46, %r33;
	and.b32  	%r10, %r35, 15;
	and.b32  	%r11, %r35, 7;
	and.b32  	%r12, %r35, 2147483632;
	and.b32  	%r13, %r35, 3;
	neg.s32 	%r14, %r12;
	mov.f32 	%f110, 0fFF7FFFFF;
	mov.b32 	%r90, 0;
$L__BB0_3:
	setp.lt.u32 	%p9, %r35, 16;
	add.s32 	%r16, %r90, %r7;
	add.s32 	%r48, %r16, %r9;
	mul.lo.s32 	%r17, %r48, %r34;
	mov.b32 	%r94, 0;
	@%p9 bra 	$L__BB0_38;
	mov.b32 	%r92, 0;
	mov.u32 	%r91, %r14;
$L__BB0_5:
	.pragma "nounroll";
	setp.ge.s32 	%p10, %r16, %r33;
	add.s32 	%r20, %r92, %r8;
	setp.ge.s32 	%p11, %r20, %r34;
	add.s32 	%r50, %r20, %r17;
	mul.wide.s32 	%rd8, %r50, 4;
	add.s64 	%rd2, %rd1, %rd8;
	or.pred  	%p12, %p10, %p11;
	@%p12 bra 	$L__BB0_7;
	ld.global.f32 	%f75, [%rd2];
	max.f32 	%f110, %f110, %f75;
$L__BB0_7:
	add.s32 	%r51, %r20, 1;
	setp.ge.s32 	%p14, %r51, %r34;
	or.pred  	%p15, %p10, %p14;
	@%p15 bra 	$L__BB0_9;
	ld.global.f32 	%f76, [%rd2+4];
	max.f32 	%f110, %f110, %f76;
$L__BB0_9:
	add.s32 	%r52, %r20, 2;
	setp.ge.s32 	%p17, %r52, %r34;
	or.pred  	%p18, %p10, %p17;
	@%p18 bra 	$L__BB0_11;
	ld.global.f32 	%f77, [%rd2+8];
	max.f32 	%f110, %f110, %f77;
$L__BB0_11:
	add.s32 	%r53, %r20, 3;
	setp.ge.s32 	%p20, %r53, %r34;
	or.pred  	%p21, %p10, %p20;
	@%p21 bra 	$L__BB0_13;
	ld.global.f32 	%f78, [%rd2+12];
	max.f32 	%f110, %f110, %f78;
$L__BB0_13:
	add.s32 	%r54, %r20, 4;
	setp.ge.s32 	%p23, %r54, %r34;
	or.pred  	%p24, %p10, %p23;
	@%p24 bra 	$L__BB0_15;
	ld.global.f32 	%f79, [%rd2+16];
	max.f32 	%f110, %f110, %f79;
$L__BB0_15:
	add.s32 	%r55, %r20, 5;
	setp.ge.s32 	%p26, %r55, %r34;
	or.pred  	%p27, %p10, %p26;
	@%p27 bra 	$L__BB0_17;
	ld.global.f32 	%f80, [%rd2+20];
	max.f32 	%f110, %f110, %f80;
$L__BB0_17:
	add.s32 	%r56, %r20, 6;
	setp.ge.s32 	%p29, %r56, %r34;
	or.pred  	%p30, %p10, %p29;
	@%p30 bra 	$L__BB0_19;
	ld.global.f32 	%f81, [%rd2+24];
	max.f32 	%f110, %f110, %f81;
$L__BB0_19:
	add.s32 	%r57, %r20, 7;
	setp.ge.s32 	%p32, %r57, %r34;
	or.pred  	%p33, %p10, %p32;
	@%p33 bra 	$L__BB0_21;
	ld.global.f32 	%f82, [%rd2+28];
	max.f32 	%f110, %f110, %f82;
$L__BB0_21:
	add.s32 	%r58, %r20, 8;
	setp.ge.s32 	%p35, %r58, %r34;
	or.pred  	%p36, %p10, %p35;
	@%p36 bra 	$L__BB0_23;
	ld.global.f32 	%f83, [%rd2+32];
	max.f32 	%f110, %f110, %f83;
$L__BB0_23:
	add.s32 	%r59, %r20, 9;
	setp.ge.s32 	%p38, %r59, %r34;
	or.pred  	%p39, %p10, %p38;
	@%p39 bra 	$L__BB0_25;
	ld.global.f32 	%f84, [%rd2+36];
	max.f32 	%f110, %f110, %f84;
$L__BB0_25:
	add.s32 	%r60, %r20, 10;
	setp.ge.s32 	%p41, %r60, %r34;
	or.pred  	%p42, %p10, %p41;
	@%p42 bra 	$L__BB0_27;
	ld.global.f32 	%f85, [%rd2+40];
	max.f32 	%f110, %f110, %f85;
$L__BB0_27:
	add.s32 	%r61, %r20, 11;
	setp.ge.s32 	%p44, %r61, %r34;
	or.pred  	%p45, %p10, %p44;
	@%p45 bra 	$L__BB0_29;
	ld.global.f32 	%f86, [%rd2+44];
	max.f32 	%f110, %f110, %f86;
$L__BB0_29:
	add.s32 	%r62, %r20, 12;
	setp.ge.s32 	%p47, %r62, %r34;
	or.pred  	%p48, %p10, %p47;
	@%p48 bra 	$L__BB0_31;
	ld.global.f32 	%f87, [%rd2+48];
	max.f32 	%f110, %f110, %f87;
$L__BB0_31:
	add.s32 	%r63, %r20, 13;
	setp.ge.s32 	%p50, %r63, %r34;
	or.pred  	%p51, %p10, %p50;
	@%p51 bra 	$L__BB0_33;
	ld.global.f32 	%f88, [%rd2+52];
	max.f32 	%f110, %f110, %f88;
$L__BB0_33:
	add.s32 	%r64, %r20, 14;
	setp.ge.s32 	%p53, %r64, %r34;
	or.pred  	%p54, %p10, %p53;
	@%p54 bra 	$L__BB0_35;
	ld.global.f32 	%f89, [%rd2+56];
	max.f32 	%f110, %f110, %f89;
$L__BB0_35:
	add.s32 	%r65, %r20, 15;
	setp.ge.s32 	%p56, %r65, %r34;
	or.pred  	%p57, %p10, %p56;
	@%p57 bra 	$L__BB0_37;
	ld.global.f32 	%f90, [%rd2+60];
	max.f32 	%f110, %f110, %f90;
$L__BB0_37:
	add.s32 	%r92, %r92, 16;
	add.s32 	%r91, %r91, 16;
	setp.ne.s32 	%p58, %r91, 0;
	mov.u32 	%r94, %r12;
	@%p58 bra 	$L__BB0_5;
$L__BB0_38:
	setp.eq.s32 	%p59, %r10, 0;
	@%p59 bra 	$L__BB0_77;
	add.s32 	%r66, %r10, -1;
	setp.lt.u32 	%p60, %r66, 7;
	@%p60 bra 	$L__BB0_57;
	setp.ge.s32 	%p61, %r16, %r33;
	add.s32 	%r24, %r94, %r8;
	setp.ge.s32 	%p62, %r24, %r34;
	add.s32 	%r68, %r24, %r17;
	mul.wide.s32 	%rd9, %r68, 4;
	add.s64 	%rd3, %rd1, %rd9;
	or.pred  	%p63, %p61, %p62;
	@%p63 bra 	$L__BB0_42;
	ld.global.f32 	%f92, [%rd3];
	max.f32 	%f110, %f110, %f92;
$L__BB0_42:
	add.s32 	%r69, %r24, 1;
	setp.ge.s32 	%p65, %r69, %r34;
	or.pred  	%p66, %p61, %p65;
	@%p66 bra 	$L__BB0_44;
	ld.global.f32 	%f93, [%rd3+4];
	max.f32 	%f110, %f110, %f93;
$L__BB0_44:
	add.s32 	%r70, %r24, 2;
	setp.ge.s32 	%p68, %r70, %r34;
	or.pred  	%p69, %p61, %p68;
	@%p69 bra 	$L__BB0_46;
	ld.global.f32 	%f94, [%rd3+8];
	max.f32 	%f110, %f110, %f94;
$L__BB0_46:
	add.s32 	%r71, %r24, 3;
	setp.ge.s32 	%p71, %r71, %r34;
	or.pred  	%p72, %p61, %p71;
	@%p72 bra 	$L__BB0_48;
	ld.global.f32 	%f95, [%rd3+12];
	max.f32 	%f110, %f110, %f95;
$L__BB0_48:
	add.s32 	%r72, %r24, 4;
	setp.ge.s32 	%p74, %r72, %r34;
	or.pred  	%p75, %p61, %p74;
	@%p75 bra 	$L__BB0_50;
	ld.global.f32 	%f96, [%rd3+16];
	max.f32 	%f110, %f110, %f96;
$L__BB0_50:
	add.s32 	%r73, %r24, 5;
	setp.ge.s32 	%p77, %r73, %r34;
	or.pred  	%p78, %p61, %p77;
	@%p78 bra 	$L__BB0_52;
	ld.global.f32 	%f97, [%rd3+20];
	max.f32 	%f110, %f110, %f97;
$L__BB0_52:
	add.s32 	%r74, %r24, 6;
	setp.ge.s32 	%p80, %r74, %r34;
	or.pred  	%p81, %p61, %p80;
	@%p81 bra 	$L__BB0_54;
	ld.global.f32 	%f98, [%rd3+24];
	max.f32 	%f110, %f110, %f98;
$L__BB0_54:
	add.s32 	%r75, %r24, 7;
	setp.ge.s32 	%p83, %r75, %r34;
	or.pred  	%p84, %p61, %p83;
	@%p84 bra 	$L__BB0_56;
	ld.global.f32 	%f99, [%rd3+28];
	max.f32 	%f110, %f110, %f99;
$L__BB0_56:
	add.s32 	%r94, %r94, 8;
$L__BB0_57:
	setp.eq.s32 	%p85, %r11, 0;
	@%p85 bra 	$L__BB0_77;
	add.s32 	%r76, %r11, -1;
	setp.lt.u32 	%p86, %r76, 3;
	@%p86 bra 	$L__BB0_68;
	setp.ge.s32 	%p87, %r16, %r33;
	add.s32 	%r27, %r94, %r8;
	setp.ge.s32 	%p88, %r27, %r34;
	add.s32 	%r78, %r27, %r17;
	mul.wide.s32 	%rd10, %r78, 4;
	add.s64 	%rd4, %rd1, %rd10;
	or.pred  	%p89, %p87, %p88;
	@%p89 bra 	$L__BB0_61;
	ld.global.f32 	%f101, [%rd4];
	max.f32 	%f110, %f110, %f101;
$L__BB0_61:
	add.s32 	%r79, %r27, 1;
	setp.ge.s32 	%p91, %r79, %r34;
	or.pred  	%p92, %p87, %p91;
	@%p92 bra 	$L__BB0_63;
	ld.global.f32 	%f102, [%rd4+4];
	max.f32 	%f110, %f110, %f102;
$L__BB0_63:
	add.s32 	%r80, %r27, 2;
	setp.ge.s32 	%p94, %r80, %r34;
	or.pred  	%p95, %p87, %p94;
	@%p95 bra 	$L__BB0_65;
	ld.global.f32 	%f103, [%rd4+8];
	max.f32 	%f110, %f110, %f103;
$L__BB0_65:
	add.s32 	%r81, %r27, 3;
	setp.ge.s32 	%p97, %r81, %r34;
	or.pred  	%p98, %p87, %p97;
	@%p98 bra 	$L__BB0_67;
	ld.global.f32 	%f104, [%rd4+12];
	max.f32 	%f110, %f110, %f104;
$L__BB0_67:
	add.s32 	%r94, %r94, 4;
$L__BB0_68:
	setp.eq.s32 	%p99, %r13, 0;
	@%p99 bra 	$L__BB0_77;
	setp.ge.s32 	%p100, %r16, %r33;
	add.s32 	%r30, %r94, %r8;
	setp.ge.s32 	%p101, %r30, %r34;
	add.s32 	%r83, %r30, %r17;
	mul.wide.s32 	%rd11, %r83, 4;
	add.s64 	%rd5, %rd1, %rd11;
	or.pred  	%p102, %p100, %p101;
	@%p102 bra 	$L__BB0_71;
	ld.global.f32 	%f105, [%rd5];
	max.f32 	%f110, %f110, %f105;
$L__BB0_71:
	setp.eq.s32 	%p103, %r13, 1;
	@%p103 bra 	$L__BB0_77;
	add.s32 	%r84, %r30, 1;
	setp.ge.s32 	%p105, %r84, %r34;
	or.pred  	%p106, %p100, %p105;
	@%p106 bra 	$L__BB0_74;
	ld.global.f32 	%f106, [%rd5+4];
	max.f32 	%f110, %f110, %f106;
$L__BB0_74:
	setp.eq.s32 	%p107, %r13, 2;
	@%p107 bra 	$L__BB0_77;
	add.s32 	%r85, %r30, 2;
	setp.ge.s32 	%p109, %r85, %r34;
	or.pred  	%p110, %p100, %p109;
	@%p110 bra 	$L__BB0_77;
	ld.global.f32 	%f107, [%rd5+8];
	max.f32 	%f110, %f110, %f107;
$L__BB0_77:
	add.s32 	%r90, %r90, 1;
	setp.ne.s32 	%p111, %r90, %r35;
	@%p111 bra 	$L__BB0_3;
$L__BB0_78:
	ld.param.u64 	%rd15, [_Z16max_pool_forwardPKfPfiiiiii_param_1];
	mad.lo.s32 	%r86, %r32, %r3, %r4;
	mad.lo.s32 	%r87, %r86, %r39, %r86;
	add.s32 	%r88, %r87, %r43;
	mad.lo.s32 	%r89, %r88, %r2, %r6;
	cvta.to.global.u64 	%rd12, %rd15;
	mul.wide.s32 	%rd13, %r89, 4;
	add.s64 	%rd14, %rd12, %rd13;
	st.global.f32 	[%rd14], %f110;
$L__BB0_79:
	ret;

}


// ===== COMPILED SASS (sm_100) =====

	.target	sm_100

	.elftype	@"ET_EXEC"


//--------------------- .note.nv.tkinfo           --------------------------
	.section	.note.nv.tkinfo,"",@"SHT_NOTE"
	.sectionflags	@"SHF_NOTE_NV_TKINFO"
	.tkinfo
        /*0018*/ 	.word	0x00000002
        /*0030*/ 	.string	""
        /*0030*/ 	.string	"ptxas"
        /*0030*/ 	.string	"Cuda compilation tools, release 13.0, V13.0.88"
        /*0030*/ 	.string	"Build cuda_13.0.r13.0/compiler.36424714_0"
        /*0030*/ 	.string	"-arch sm_100 -m 64 "



//--------------------- .note.nv.cuinfo           --------------------------
	.section	.note.nv.cuinfo,"",@"SHT_NOTE"
	.sectionflags	@"SHF_NOTE_NV_CUINFO"
        /*0018*/ 	.short	0x0002
        /*001a*/ 	.short	0x0064
        /*001c*/ 	.short	0x0082
	.zero		2


//--------------------- .nv.info                  --------------------------
	.section	.nv.info,"",@"SHT_CUDA_INFO"
	.align	4


	//----- nvinfo : EIATTR_REGCOUNT
	.align		4
        /*0000*/ 	.byte	0x04, 0x2f
        /*0002*/ 	.short	(.L_1 - .L_0)
	.align		4
.L_0:
        /*0004*/ 	.word	index@(_Z16max_pool_forwardPKfPfiiiiii)
        /*0008*/ 	.word	0x0000001f


	//----- nvinfo : EIATTR_FRAME_SIZE
	.align		4
.L_1:
        /*000c*/ 	.byte	0x04, 0x11
        /*000e*/ 	.short	(.L_3 - .L_2)
	.align		4
.L_2:
        /*0010*/ 	.word	index@(_Z16max_pool_forwardPKfPfiiiiii)
        /*0014*/ 	.word	0x00000000


	//----- nvinfo : EIATTR_MIN_STACK_SIZE
	.align		4
.L_3:
        /*0018*/ 	.byte	0x04, 0x12
        /*001a*/ 	.short	(.L_5 - .L_4)
	.align		4
.L_4:
        /*001c*/ 	.word	index@(_Z16max_pool_forwardPKfPfiiiiii)
        /*0020*/ 	.word	0x00000000
.L_5:


//--------------------- .nv.compat                --------------------------
	.section	.nv.compat,"",@"SHT_CUDA_COMPAT_INFO"
	.align	4
        /*0000*/ 	.byte	0x02, 0x09, 0x00, 0x00, 0x02, 0x02, 0x01, 0x00, 0x02, 0x05, 0x05, 0x00, 0x03, 0x07, 0x01, 0x01
        /*0010*/ 	.byte	0x02, 0x03, 0x00, 0x00, 0x02, 0x06, 0x01, 0x00, 0x04, 0x0b, 0x08, 0x00, 0x09, 0x00, 0x00, 0x00
        /*0020*/ 	.byte	0x00, 0x00, 0x00, 0x00


//--------------------- .nv.info._Z16max_pool_forwardPKfPfiiiiii --------------------------
	.section	.nv.info._Z16max_pool_forwardPKfPfiiiiii,"",@"SHT_CUDA_INFO"
	.sectionflags	@""
	.align	4


	//----- nvinfo : EIATTR_CUDA_API_VERSION
	.align		4
        /*0000*/ 	.byte	0x04, 0x37
        /*0002*/ 	.short	(.L_7 - .L_6)
.L_6:
        /*0004*/ 	.word	0x00000082


	//----- nvinfo : EIATTR_KPARAM_INFO
	.align		4
.L_7:
        /*0008*/ 	.byte	0x04, 0x17
        /*000a*/ 	.short	(.L_9 - .L_8)
.L_8:
        /*000c*/ 	.word	0x00000000
        /*0010*/ 	.short	0x0007
        /*0012*/ 	.short	0x0024
        /*0014*/ 	.byte	0x00, 0xf0, 0x11, 0x00


	//----- nvinfo : EIATTR_KPARAM_INFO
	.align		4
.L_9:
        /*0018*/ 	.byte	0x04, 0x17
        /*001a*/ 	.short	(.L_11 - .L_10)
.L_10:
        /*001c*/ 	.word	0x00000000
        /*0020*/ 	.short	0x0006
        /*0022*/ 	.short	0x0020
        /*0024*/ 	.byte	0x00, 0xf0, 0x11, 0x00


	//----- nvinfo : EIATTR_KPARAM_INFO
	.align		4
.L_11:
        /*0028*/ 	.byte	0x04, 0x17
        /*002a*/ 	.short	(.L_13 - .L_12)
.L_12:
        /*002c*/ 	.word	0x00000000
        /*0030*/ 	.short	0x0005
        /*0032*/ 	.short	0x001c
        /*0034*/ 	.byte	0x00, 0xf0, 0x11, 0x00


	//----- nvinfo : EIATTR_KPARAM_INFO
	.align		4
.L_13:
        /*0038*/ 	.byte	0x04, 0x17
        /*003a*/ 	.short	(.L_15 - .L_14)
.L_14:
        /*003c*/ 	.word	0x00000000
        /*0040*/ 	.short	0x0004
        /*0042*/ 	.short	0x0018
        /*0044*/ 	.byte	0x00, 0xf0, 0x11, 0x00


	//----- nvinfo : EIATTR_KPARAM_INFO
	.align		4
.L_15:
        /*0048*/ 	.byte	0x04, 0x17
        /*004a*/ 	.short	(.L_17 - .L_16)
.L_16:
        /*004c*/ 	.word	0x00000000
        /*0050*/ 	.short	0x0003
        /*0052*/ 	.short	0x0014
        /*0054*/ 	.byte	0x00, 0xf0, 0x11, 0x00


	//----- nvinfo : EIATTR_KPARAM_INFO
	.align		4
.L_17:
        /*0058*/ 	.byte	0x04, 0x17
        /*005a*/ 	.short	(.L_19 - .L_18)
.L_18:
        /*005c*/ 	.word	0x00000000
        /*0060*/ 	.short	0x0002
        /*0062*/ 	.short	0x0010
        /*0064*/ 	.byte	0x00, 0xf0, 0x11, 0x00


	//----- nvinfo : EIATTR_KPARAM_INFO
	.align		4
.L_19:
        /*0068*/ 	.byte	0x04, 0x17
        /*006a*/ 	.short	(.L_21 - .L_20)
.L_20:
        /*006c*/ 	.word	0x00000000
        /*0070*/ 	.short	0x0001
        /*0072*/ 	.short	0x0008
        /*0074*/ 	.byte	0x00, 0xf5, 0x21, 0x00


	//----- nvinfo : EIATTR_KPARAM_INFO
	.align		4
.L_21:
        /*0078*/ 	.byte	0x04, 0x17
        /*007a*/ 	.short	(.L_23 - .L_22)
.L_22:
        /*007c*/ 	.word	0x00000000
        /*0080*/ 	.short	0x0000
        /*0082*/ 	.short	0x0000
        /*0084*/ 	.byte	0x00, 0xf5, 0x21, 0x00


	//----- nvinfo : EIATTR_SPARSE_MMA_MASK
	.align		4
.L_23:
        /*0088*/ 	.byte	0x03, 0x50
        /*008a*/ 	.short	0x0000


	//----- nvinfo : EIATTR_MAXREG_COUNT
	.align		4
        /*008c*/ 	.byte	0x03, 0x1b
        /*008e*/ 	.short	0x00ff


	//----- nvinfo : EIATTR_MERCURY_ISA_VERSION
	.align		4
        /*0090*/ 	.byte	0x03, 0x5f
        /*0092*/ 	.short	0x0101


	//----- nvinfo : EIATTR_VRC_CTA_INIT_COUNT
	.align		4
        /*0094*/ 	.byte	0x02, 0x4a
	.zero		1
	.zero		1


	//----- nvinfo : EIATTR_EXIT_INSTR_OFFSETS
	.align		4
        /*0098*/ 	.byte	0x04, 0x1c
        /*009a*/ 	.short	(.L_25 - .L_24)


	//   ....[0]....
.L_24:
        /*009c*/ 	.word	0x00000490


	//   ....[1]....
        /*00a0*/ 	.word	0x00001120


	//----- nvinfo : EIATTR_CBANK_PARAM_SIZE
	.align		4
.L_25:
        /*00a4*/ 	.byte	0x03, 0x19
        /*00a6*/ 	.short	0x0028


	//----- nvinfo : EIATTR_PARAM_CBANK
	.align		4
        /*00a8*/ 	.byte	0x04, 0x0a
        /*00aa*/ 	.short	(.L_27 - .L_26)
	.align		4
.L_26:
        /*00ac*/ 	.word	index@(.nv.constant0._Z16max_pool_forwardPKfPfiiiiii)
        /*00b0*/ 	.short	0x0380
        /*00b2*/ 	.short	0x0028


	//----- nvinfo : EIATTR_SW_WAR
	.align		4
.L_27:
        /*00b4*/ 	.byte	0x04, 0x36
        /*00b6*/ 	.short	(.L_29 - .L_28)
.L_28:
        /*00b8*/ 	.word	0x00000008
.L_29:


//--------------------- .nv.callgraph             --------------------------
	.section	.nv.callgraph,"",@"SHT_CUDA_CALLGRAPH"
	.align	4
	.sectionentsize	8
	.align		4
        /*0000*/ 	.word	0x00000000
	.align		4
        /*0004*/ 	.word	0xffffffff
	.align		4
        /*0008*/ 	.word	0x00000000
	.align		4
        /*000c*/ 	.word	0xfffffffe
	.align		4
        /*0010*/ 	.word	0x00000000
	.align		4
        /*0014*/ 	.word	0xfffffffd
	.align		4
        /*0018*/ 	.word	0x00000000
	.align		4
        /*001c*/ 	.word	0xfffffffc


//--------------------- .text._Z16max_pool_forwardPKfPfiiiiii --------------------------
	.section	.text._Z16max_pool_forwardPKfPfiiiiii,"ax",@progbits
	.align	128
        .global         _Z16max_pool_forwardPKfPfiiiiii
        .type           _Z16max_pool_forwardPKfPfiiiiii,@function
        .size           _Z16max_pool_forwardPKfPfiiiiii,(.L_x_9 - _Z16max_pool_forwardPKfPfiiiiii)
        .other          _Z16max_pool_forwardPKfPfiiiiii,@"STO_CUDA_ENTRY STV_DEFAULT"
_Z16max_pool_forwardPKfPfiiiiii:
.text._Z16max_pool_forwardPKfPfiiiiii:
[----:B------:R-:W-:Y:S08]  /*0000*/  LDC R1, c[0x0][0x37c] ;  /* 0x0000df00ff017b82 */ /* 0x000ff00000000800 */
[----:B------:R-:W0:Y:S01]  /*0010*/  LDC.64 R18, c[0x0][0x3a0] ;  /* 0x0000e800ff127b82 */ /* 0x000e220000000a00 */
[----:B------:R-:W1:Y:S01]  /*0020*/  LDCU UR4, c[0x0][0x398] ;  /* 0x00007300ff0477ac */ /* 0x000e620008000800 */
[----:B------:R-:W2:Y:S06]  /*0030*/  S2R R11, SR_CTAID.Z ;  /* 0x00000000000b7919 */ /* 0x000eac0000002700 */
[----:B------:R-:W3:Y:S01]  /*0040*/  LDC R7, c[0x0][0x39c] ;  /* 0x0000e700ff077b82 */ /* 0x000ee20000000800 */
[----:B0-----:R-:W-:-:S02]  /*0050*/  IABS R5, R19 ;  /* 0x0000001300057213 */ /* 0x001fc40000000000 */
[----:B-1----:R-:W-:Y:S02]  /*0060*/  IADD3 R10, PT, PT, -R18, UR4, RZ ;  /* 0x00000004120a7c10 */ /* 0x002fe4000fffe1ff */
[----:B------:R-:W0:Y:S02]  /*0070*/  I2F.RP R0, R5 ;  /* 0x0000000500007306 */ /* 0x000e240000209400 */
[----:B------:R-:W-:Y:S01]  /*0080*/  IABS R14, R10 ;  /* 0x0000000a000e7213 */ /* 0x000fe20000000000 */
[----:B---3--:R-:W-:Y:S01]  /*0090*/  IMAD.IADD R6, R7, 0x1, -R18 ;  /* 0x0000000107067824 */ /* 0x008fe200078e0a12 */
[----:B------:R-:W-:-:S04]  /*00a0*/  LOP3.LUT R10, R10, R19, RZ, 0x3c, !PT ;  /* 0x000000130a0a7212 */ /* 0x000fc800078e3cff */
[----:B------:R-:W-:Y:S02]  /*00b0*/  IABS R8, R6 ;  /* 0x0000000600087213 */ /* 0x000fe40000000000 */
[-C--:B------:R-:W-:Y:S01]  /*00c0*/  LOP3.LUT R6, R6, R19.reuse, RZ, 0x3c, !PT ;  /* 0x0000001306067212 */ /* 0x080fe200078e3cff */
[----:B0-----:R-:W0:Y:S03]  /*00d0*/  MUFU.RCP R0, R0 ;  /* 0x0000000000007308 */ /* 0x001e260000001000 */
[----:B------:R-:W-:Y:S02]  /*00e0*/  ISETP.GE.AND P2, PT, R6, RZ, PT ;  /* 0x000000ff0600720c */ /* 0x000fe40003f46270 */
[----:B------:R-:W-:Y:S01]  /*00f0*/  LOP3.LUT R6, RZ, R19, RZ, 0x33, !PT ;  /* 0x00000013ff067212 */ /* 0x000fe200078e33ff */
[----:B0-----:R-:W-:-:S04]  /*0100*/  VIADD R2, R0, 0xffffffe ;  /* 0x0ffffffe00027836 */ /* 0x001fc80000000000 */
[----:B------:R0:W1:Y:S02]  /*0110*/  F2I.FTZ.U32.TRUNC.NTZ R3, R2 ;  /* 0x0000000200037305 */ /* 0x000064000021f000 */
[----:B0-----:R-:W-:Y:S02]  /*0120*/  IMAD.MOV.U32 R2, RZ, RZ, RZ ;  /* 0x000000ffff027224 */ /* 0x001fe400078e00ff */
[----:B-1----:R-:W-:-:S04]  /*0130*/  IMAD.MOV R4, RZ, RZ, -R3 ;  /* 0x000000ffff047224 */ /* 0x002fc800078e0a03 */
[----:B------:R-:W-:-:S04]  /*0140*/  IMAD R7, R4, R5, RZ ;  /* 0x0000000504077224 */ /* 0x000fc800078e02ff */
[----:B------:R-:W-:-:S04]  /*0150*/  IMAD.HI.U32 R4, R3, R7, R2 ;  /* 0x0000000703047227 */ /* 0x000fc800078e0002 */
[----:B------:R-:W-:Y:S02]  /*0160*/  IMAD.MOV.U32 R3, RZ, RZ, R8 ;  /* 0x000000ffff037224 */ /* 0x000fe400078e0008 */
[----:B------:R-:W-:-:S04]  /*0170*/  IMAD.HI.U32 R12, R4, R14, RZ ;  /* 0x0000000e040c7227 */ /* 0x000fc800078e00ff */
[----:B------:R-:W-:-:S04]  /*0180*/  IMAD.HI.U32 R0, R4, R3, RZ ;  /* 0x0000000304007227 */ /* 0x000fc800078e00ff */
[----:B------:R-:W-:-:S04]  /*0190*/  IMAD.MOV R8, RZ, RZ, -R0 ;  /* 0x000000ffff087224 */ /* 0x000fc800078e0a00 */
[----:B------:R-:W-:-:S05]  /*01a0*/  IMAD R2, R5, R8, R3 ;  /* 0x0000000805027224 */ /* 0x000fca00078e0203 */
[----:B------:R-:W-:-:S13]  /*01b0*/  ISETP.GT.U32.AND P1, PT, R5, R2, PT ;  /* 0x000000020500720c */ /* 0x000fda0003f24070 */
[----:B------:R-:W-:Y:S02]  /*01c0*/  @!P1 IMAD.IADD R2, R2, 0x1, -R5 ;  /* 0x0000000102029824 */ /* 0x000fe400078e0a05 */
[----:B------:R-:W-:Y:S01]  /*01d0*/  @!P1 VIADD R0, R0, 0x1 ;  /* 0x0000000100009836 */ /* 0x000fe20000000000 */
[----:B------:R-:W-:Y:S02]  /*01e0*/  ISETP.NE.AND P1, PT, R19, RZ, PT ;  /* 0x000000ff1300720c */ /* 0x000fe40003f25270 */
[----:B------:R-:W-:-:S13]  /*01f0*/  ISETP.GE.U32.AND P0, PT, R2, R5, PT ;  /* 0x000000050200720c */ /* 0x000fda0003f06070 */
[----:B------:R-:W-:-:S04]  /*0200*/  @P0 VIADD R0, R0, 0x1 ;  /* 0x0000000100000836 */ /* 0x000fc80000000000 */
[----:B------:R-:W-:Y:S01]  /*0210*/  @!P2 IMAD.MOV R0, RZ, RZ, -R0 ;  /* 0x000000ffff00a224 */ /* 0x000fe200078e0a00 */
[----:B------:R-:W-:-:S04]  /*0220*/  ISETP.GE.AND P2, PT, R10, RZ, PT ;  /* 0x000000ff0a00720c */ /* 0x000fc80003f46270 */
[----:B------:R-:W-:-:S05]  /*0230*/  SEL R7, R6, R0, !P1 ;  /* 0x0000000006077207 */ /* 0x000fca0004800000 */
[----:B------:R-:W-:-:S04]  /*0240*/  VIADD R0, R7, 0x1 ;  /* 0x0000000107007836 */ /* 0x000fc80000000000 */
[----:B------:R-:W0:Y:S01]  /*0250*/  I2F.U32.RP R8, R0 ;  /* 0x0000000000087306 */ /* 0x000e220000209000 */
[----:B------:R-:W-:-:S07]  /*0260*/  IMAD.MOV R9, RZ, RZ, -R0 ;  /* 0x000000ffff097224 */ /* 0x000fce00078e0a00 */
[----:B0-----:R-:W0:Y:S02]  /*0270*/  MUFU.RCP R8, R8 ;  /* 0x0000000800087308 */ /* 0x001e240000001000 */
[----:B0-----:R-:W-:-:S06]  /*0280*/  VIADD R2, R8, 0xffffffe ;  /* 0x0ffffffe08027836 */ /* 0x001fcc0000000000 */
[----:B------:R0:W1:Y:S02]  /*0290*/  F2I.FTZ.U32.TRUNC.NTZ R3, R2 ;  /* 0x0000000200037305 */ /* 0x000064000021f000 */
[----:B0-----:R-:W-:Y:S02]  /*02a0*/  IMAD.MOV.U32 R2, RZ, RZ, RZ ;  /* 0x000000ffff027224 */ /* 0x001fe400078e00ff */
[----:B-1----:R-:W-:-:S04]  /*02b0*/  IMAD R9, R9, R3, RZ ;  /* 0x0000000309097224 */ /* 0x002fc800078e02ff */
[----:B------:R-:W-:Y:S02]  /*02c0*/  IMAD.HI.U32 R4, R3, R9, R2 ;  /* 0x0000000903047227 */ /* 0x000fe400078e0002 */
[----:B------:R-:W0:Y:S02]  /*02d0*/  LDC.64 R8, c[0x0][0x390] ;  /* 0x0000e400ff087b82 */ /* 0x000e240000000a00 */
[----:B------:R-:W-:Y:S02]  /*02e0*/  IMAD.MOV R3, RZ, RZ, -R12 ;  /* 0x000000ffff037224 */ /* 0x000fe400078e0a0c */
[----:B--2---:R-:W-:Y:S02]  /*02f0*/  IMAD.HI.U32 R2, R4, R11, RZ ;  /* 0x0000000b04027227 */ /* 0x004fe400078e00ff */
[----:B------:R-:W0:Y:S02]  /*0300*/  S2R R4, SR_CTAID.Y ;  /* 0x0000000000047919 */ /* 0x000e240000002600 */
[----:B------:R-:W-:-:S02]  /*0310*/  IMAD R14, R5, R3, R14 ;  /* 0x00000003050e7224 */ /* 0x000fc400078e020e */
[----:B------:R-:W-:Y:S01]  /*0320*/  IMAD.MOV R13, RZ, RZ, -R2 ;  /* 0x000000ffff0d7224 */ /* 0x000fe200078e0a02 */
[----:B------:R-:W1:Y:S02]  /*0330*/  S2R R3, SR_CTAID.X ;  /* 0x0000000000037919 */ /* 0x000e640000002500 */
[----:B------:R-:W-:Y:S01]  /*0340*/  ISETP.GT.U32.AND P5, PT, R5, R14, PT ;  /* 0x0000000e0500720c */ /* 0x000fe20003fa4070 */
[----:B------:R-:W-:-:S05]  /*0350*/  IMAD R13, R0, R13, R11 ;  /* 0x0000000d000d7224 */ /* 0x000fca00078e020b */
[----:B------:R-:W-:-:S07]  /*0360*/  ISETP.GE.U32.AND P3, PT, R13, R0, PT ;  /* 0x000000000d00720c */ /* 0x000fce0003f66070 */
[----:B------:R-:W-:Y:S02]  /*0370*/  @!P5 IMAD.IADD R14, R14, 0x1, -R5 ;  /* 0x000000010e0ed824 */ /* 0x000fe400078e0a05 */
[----:B------:R-:W-:Y:S01]  /*0380*/  @!P5 VIADD R12, R12, 0x1 ;  /* 0x000000010c0cd836 */ /* 0x000fe20000000000 */
[----:B------:R-:W-:Y:S02]  /*0390*/  ISETP.NE.U32.AND P5, PT, R0, RZ, PT ;  /* 0x000000ff0000720c */ /* 0x000fe40003fa5070 */
[----:B------:R-:W-:Y:S01]  /*03a0*/  ISETP.GE.U32.AND P0, PT, R14, R5, PT ;  /* 0x000000050e00720c */ /* 0x000fe20003f06070 */
[----:B------:R-:W-:Y:S02]  /*03b0*/  @P3 IMAD.IADD R13, R13, 0x1, -R0 ;  /* 0x000000010d0d3824 */ /* 0x000fe400078e0a00 */
[----:B------:R-:W-:-:S03]  /*03c0*/  @P3 VIADD R2, R2, 0x1 ;  /* 0x0000000102023836 */ /* 0x000fc60000000000 */
[----:B------:R-:W-:-:S07]  /*03d0*/  ISETP.GE.U32.AND P4, PT, R13, R0, PT ;  /* 0x000000000d00720c */ /* 0x000fce0003f86070 */
[----:B------:R-:W-:Y:S01]  /*03e0*/  @P0 VIADD R12, R12, 0x1 ;  /* 0x000000010c0c0836 */ /* 0x000fe20000000000 */
[----:B0-----:R-:W-:-:S03]  /*03f0*/  ISETP.GE.AND P0, PT, R4, R9, PT ;  /* 0x000000090400720c */ /* 0x001fc60003f06270 */
[----:B------:R-:W-:Y:S01]  /*0400*/  @!P2 IMAD.MOV R12, RZ, RZ, -R12 ;  /* 0x000000ffff0ca224 */ /* 0x000fe200078e0a0c */
[----:B-1----:R-:W-:Y:S01]  /*0410*/  ISETP.GE.OR P0, PT, R3, R8, P0 ;  /* 0x000000080300720c */ /* 0x002fe20000706670 */
[----:B------:R-:W-:Y:S01]  /*0420*/  @P4 VIADD R2, R2, 0x1 ;  /* 0x0000000102024836 */ /* 0x000fe20000000000 */
[----:B------:R-:W-:Y:S02]  /*0430*/  @!P5 LOP3.LUT R2, RZ, R0, RZ, 0x33, !PT ;  /* 0x00000000ff02d212 */ /* 0x000fe400078e33ff */
[----:B------:R-:W-:-:S03]  /*0440*/  SEL R5, R6, R12, !P1 ;  /* 0x0000000c06057207 */ /* 0x000fc60004800000 */
[----:B------:R-:W-:Y:S01]  /*0450*/  IMAD R6, R7, R2, R2 ;  /* 0x0000000207067224 */ /* 0x000fe200078e0202 */
[----:B------:R-:W-:-:S03]  /*0460*/  ISETP.GT.OR P0, PT, R2, R5, P0 ;  /* 0x000000050200720c */ /* 0x000fc60000704670 */
[----:B------:R-:W-:-:S05]  /*0470*/  IMAD.IADD R6, R11, 0x1, -R6 ;  /* 0x000000010b067824 */ /* 0x000fca00078e0a06 */
[----:B------:R-:W-:-:S13]  /*0480*/  ISETP.GT.OR P0, PT, R6, R7, P0 ;  /* 0x000000070600720c */ /* 0x000fda0000704670 */
[----:B------:R-:W-:Y:S05]  /*0490*/  @P0 EXIT ;  /* 0x000000000000094d */ /* 0x000fea0003800000 */
[----:B------:R-:W-:Y:S01]  /*04a0*/  ISETP.GE.AND P0, PT, R18, 0x1, PT ;  /* 0x000000011200780c */ /* 0x000fe20003f06270 */
[----:B------:R-:W0:Y:S01]  /*04b0*/  LDCU.64 UR4, c[0x0][0x358] ;  /* 0x00006b00ff0477ac */ /* 0x000e220008000a00 */
[----:B------:R-:W-:-:S11]  /*04c0*/  IMAD.MOV.U32 R7, RZ, RZ, -0x800001 ;  /* 0xff7fffffff077424 */ /* 0x000fd600078e00ff */
[----:B------:R-:W-:Y:S05]  /*04d0*/  @!P0 BRA `(.L_x_0) ;  /* 0x0000000800f08947 */ /* 0x000fea0003800000 */
[C---:B------:R-:W-:Y:S01]  /*04e0*/  LOP3.LUT R11, R18.reuse, 0x7ffffff0, RZ, 0xc0, !PT ;  /* 0x7ffffff0120b7812 */ /* 0x040fe200078ec0ff */
[----:B------:R-:W-:Y:S01]  /*04f0*/  IMAD R8, R3, R9, R4 ;  /* 0x0000000903087224 */ /* 0x000fe200078e0204 */
[C---:B------:R-:W-:Y:S01]  /*0500*/  LOP3.LUT R9, R18.reuse, 0xf, RZ, 0xc0, !PT ;  /* 0x0000000f12097812 */ /* 0x040fe200078ec0ff */
[----:B------:R-:W-:Y:S01]  /*0510*/  IMAD.MOV.U32 R7, RZ, RZ, -0x800001 ;  /* 0xff7fffffff077424 */ /* 0x000fe200078e00ff */
[C---:B------:R-:W-:Y:S01]  /*0520*/  LOP3.LUT R10, R18.reuse, 0x7, RZ, 0xc0, !PT ;  /* 0x00000007120a7812 */ /* 0x040fe200078ec0ff */
[----:B------:R-:W-:Y:S01]  /*0530*/  IMAD.MOV.U32 R19, RZ, RZ, RZ ;  /* 0x000000ffff137224 */ /* 0x000fe200078e00ff */
[----:B------:R-:W-:Y:S01]  /*0540*/  LOP3.LUT R18, R18, 0x3, RZ, 0xc0, !PT ;  /* 0x0000000312127812 */ /* 0x000fe200078ec0ff */
[----:B------:R-:W-:-:S07]  /*0550*/  IMAD.MOV R20, RZ, RZ, -R11 ;  /* 0x000000ffff147224 */ /* 0x000fce00078e0a0b */
.L_x_7:
[----:B------:R-:W1:Y:S01]  /*0560*/  LDC.64 R12, c[0x0][0x3a0] ;  /* 0x0000e800ff0c7b82 */ /* 0x000e620000000a00 */
[----:B------:R-:W-:-:S07]  /*0570*/  IMAD.MOV.U32 R22, RZ, RZ, RZ ;  /* 0x000000ffff167224 */ /* 0x000fce00078e00ff */
[----:B------:R-:W2:Y:S01]  /*0580*/  LDC R14, c[0x0][0x398] ;  /* 0x0000e600ff0e7b82 */ /* 0x000ea20000000800 */
[----:B-1----:R-:W-:Y:S01]  /*0590*/  ISETP.GE.U32.AND P0, PT, R12, 0x10, PT ;  /* 0x000000100c00780c */ /* 0x002fe20003f06070 */
[----:B------:R-:W-:Y:S02]  /*05a0*/  IMAD R21, R2, R13, R19 ;  /* 0x0000000d02157224 */ /* 0x000fe400078e0213 */
[----:B------:R-:W-:-:S05]  /*05b0*/  VIADD R19, R19, 0x1 ;  /* 0x0000000113137836 */ /* 0x000fca0000000000 */
[----:B------:R-:W-:Y:S01]  /*05c0*/  ISETP.NE.AND P1, PT, R19, R12, PT ;  /* 0x0000000c1300720c */ /* 0x000fe20003f25270 */
[----:B--2---:R-:W-:-:S04]  /*05d0*/  IMAD R12, R8, R14, R21 ;  /* 0x0000000e080c7224 */ /* 0x004fc800078e0215 */
[----:B------:R-:W-:Y:S08]  /*05e0*/  @!P0 BRA `(.L_x_1) ;  /* 0x0000000400348947 */ /* 0x000ff00003800000 */
[----:B------:R-:W-:Y:S01]  /*05f0*/  ISETP.GE.AND P0, PT, R21, R14, PT ;  /* 0x0000000e1500720c */ /* 0x000fe20003f06270 */
[----:B------:R-:W-:Y:S02]  /*0600*/  IMAD.MOV.U32 R17, RZ, RZ, RZ ;  /* 0x000000ffff117224 */ /* 0x000fe400078e00ff */
[----:B------:R-:W-:-:S10]  /*0610*/  IMAD.MOV.U32 R16, RZ, RZ, R20 ;  /* 0x000000ffff107224 */ /* 0x000fd400078e0014 */
.L_x_2:
[----:B------:R-:W1:Y:S08]  /*0620*/  LDC R13, c[0x0][0x3a4] ;  /* 0x0000e900ff0d7b82 */ /* 0x000e700000000800 */
[----:B------:R-:W2:Y:S08]  /*0630*/  LDC R23, c[0x0][0x39c] ;  /* 0x0000e700ff177b82 */ /* 0x000eb00000000800 */
[----:B------:R-:W3:Y:S01]  /*0640*/  LDC.64 R14, c[0x0][0x380] ;  /* 0x0000e000ff0e7b82 */ /* 0x000ee20000000a00 */
[----:B-1----:R-:W-:-:S04]  /*0650*/  IMAD R22, R6, R13, R17 ;  /* 0x0000000d06167224 */ /* 0x002fc800078e0211 */
[C---:B------:R-:W-:Y:S01]  /*0660*/  VIADD R24, R22.reuse, 0x1 ;  /* 0x0000000116187836 */ /* 0x040fe20000000000 */
[-C--:B--2---:R-:W-:Y:S01]  /*0670*/  ISETP.GE.OR P2, PT, R22, R23.reuse, P0 ;  /* 0x000000171600720c */ /* 0x084fe20000746670 */
[----:B------:R-:W-:-:S03]  /*0680*/  IMAD R25, R12, R23, R22 ;  /* 0x000000170c197224 */ /* 0x000fc600078e0216 */
[----:B------:R-:W-:Y:S01]  /*0690*/  ISETP.GE.OR P3, PT, R24, R23, P0 ;  /* 0x000000171800720c */ /* 0x000fe20000766670 */
[----:B------:R-:W-:-:S05]  /*06a0*/  VIADD R24, R22, 0x2 ;  /* 0x0000000216187836 */ /* 0x000fca0000000000 */
[----:B------:R-:W-:Y:S01]  /*06b0*/  ISETP.GE.OR P4, PT, R24, R23, P0 ;  /* 0x000000171800720c */ /* 0x000fe20000786670 */
[----:B---3--:R-:W-:-:S04]  /*06c0*/  IMAD.WIDE R14, R25, 0x4, R14 ;  /* 0x00000004190e7825 */ /* 0x008fc800078e020e */
[----:B------:R-:W-:Y:S01]  /*06d0*/  VIADD R24, R22, 0x3 ;  /* 0x0000000316187836 */ /* 0x000fe20000000000 */
[----:B0-----:R-:W2:Y:S04]  /*06e0*/  @!P2 LDG.E R26, desc[UR4][R14.64] ;  /* 0x000000040e1aa981 */ /* 0x001ea8000c1e1900 */
[----:B------:R-:W-:Y:S01]  /*06f0*/  ISETP.GE.OR P5, PT, R24, R23, P0 ;  /* 0x000000171800720c */ /* 0x000fe200007a6670 */
[----:B------:R-:W3:Y:S04]  /*0700*/  @!P3 LDG.E R28, desc[UR4][R14.64+0x4] ;  /* 0x000004040e1cb981 */ /* 0x000ee8000c1e1900 */
[----:B------:R-:W4:Y:S08]  /*0710*/  @!P4 LDG.E R25, desc[UR4][R14.64+0x8] ;  /* 0x000008040e19c981 */ /* 0x000f30000c1e1900 */
[----:B------:R-:W5:Y:S01]  /*0720*/  @!P5 LDG.E R24, desc[UR4][R14.64+0xc] ;  /* 0x00000c040e18d981 */ /* 0x000f62000c1e1900 */
[----:B--2---:R-:W-:Y:S01]  /*0730*/  @!P2 FMNMX R7, R7, R26, !PT ;  /* 0x0000001a0707a209 */ /* 0x004fe20007800000 */
[----:B------:R-:W-:-:S03]  /*0740*/  VIADD R26, R22, 0x4 ;  /* 0x00000004161a7836 */ /* 0x000fc60000000000 */
[----:B---3--:R-:W-:Y:S02]  /*0750*/  @!P3 FMNMX R7, R7, R28, !PT ;  /* 0x0000001c0707b209 */ /* 0x008fe40007800000 */
[----:B------:R-:W-:Y:S01]  /*0760*/  ISETP.GE.OR P2, PT, R26, R23, P0 ;  /* 0x000000171a00720c */ /* 0x000fe20000746670 */
[----:B------:R-:W-:Y:S01]  /*0770*/  VIADD R26, R22, 0x5 ;  /* 0x00000005161a7836 */ /* 0x000fe20000000000 */
[----:B----4-:R-:W-:-:S04]  /*0780*/  @!P4 FMNMX R7, R7, R25, !PT ;  /* 0x000000190707c209 */ /* 0x010fc80007800000 */
[----:B------:R-:W-:Y:S02]  /*0790*/  ISETP.GE.OR P3, PT, R26, R23, P0 ;  /* 0x000000171a00720c */ /* 0x000fe40000766670 */
[----:B-----5:R-:W-:Y:S01]  /*07a0*/  @!P5 FMNMX R7, R7, R24, !PT ;  /* 0x000000180707d209 */ /* 0x020fe20007800000 */
[----:B------:R-:W-:-:S04]  /*07b0*/  VIADD R24, R22, 0x6 ;  /* 0x0000000616187836 */ /* 0x000fc80000000000 */
[----:B------:R-:W2:Y:S01]  /*07c0*/  @!P2 LDG.E R26, desc[UR4][R14.64+0x10] ;  /* 0x000010040e1aa981 */ /* 0x000ea2000c1e1900 */
[----:B------:R-:W-:Y:S01]  /*07d0*/  ISETP.GE.OR P4, PT, R24, R23, P0 ;  /* 0x000000171800720c */ /* 0x000fe20000786670 */
[----:B------:R-:W-:-:S04]  /*07e0*/  VIADD R24, R22, 0x7 ;  /* 0x0000000716187836 */ /* 0x000fc80000000000 */
[----:B------:R-:W3:Y:S01]  /*07f0*/  @!P3 LDG.E R28, desc[UR4][R14.64+0x14] ;  /* 0x000014040e1cb981 */ /* 0x000ee2000c1e1900 */
[----:B------:R-:W-:-:S07]  /*0800*/  ISETP.GE.OR P5, PT, R24, R23, P0 ;  /* 0x000000171800720c */ /* 0x000fce00007a6670 */
[----:B------:R-:W4:Y:S06]  /*0810*/  @!P4 LDG.E R25, desc[UR4][R14.64+0x18] ;  /* 0x000018040e19c981 */ /* 0x000f2c000c1e1900 */
[----:B------:R-:W5:Y:S01]  /*0820*/  @!P5 LDG.E R24, desc[UR4][R14.64+0x1c] ;  /* 0x00001c040e18d981 */ /* 0x000f62000c1e1900 */
[----:B--2---:R-:W-:Y:S01]  /*0830*/  @!P2 FMNMX R7, R7, R26, !PT ;  /* 0x0000001a0707a209 */ /* 0x004fe20007800000 */
[----:B------:R-:W-:-:S03]  /*0840*/  VIADD R26, R22, 0x8 ;  /* 0x00000008161a7836 */ /* 0x000fc60000000000 */
[----:B---3--:R-:W-:Y:S02]  /*0850*/  @!P3 FMNMX R7, R7, R28, !PT ;  /* 0x0000001c0707b209 */ /* 0x008fe40007800000 */
[----:B------:R-:W-:Y:S01]  /*0860*/  ISETP.GE.OR P3, PT, R26, R23, P0 ;  /* 0x000000171a00720c */ /* 0x000fe20000766670 */
[----:B------:R-:W-:-:S05]  /*0870*/  VIADD R26, R22, 0x9 ;  /* 0x00000009161a7836 */ /* 0x000fca0000000000 */
[----:B------:R-:W-:Y:S02]  /*0880*/  ISETP.GE.OR P2, PT, R26, R23, P0 ;  /* 0x000000171a00720c */ /* 0x000fe40000746670 */
[----:B----4-:R-:W-:-:S05]  /*0890*/  @!P4 FMNMX R7, R7, R25, !PT ;  /* 0x000000190707c209 */ /* 0x010fca0007800000 */
[----:B------:R-:W2:Y:S01]  /*08a0*/  @!P3 LDG.E R26, desc[UR4][R14.64+0x20] ;  /* 0x000020040e1ab981 */ /* 0x000ea2000c1e1900 */
[----:B-----5:R-:W-:Y:S01]  /*08b0*/  @!P5 FMNMX R7, R7, R24, !PT ;  /* 0x000000180707d209 */ /* 0x020fe20007800000 */
[----:B------:R-:W-:-:S04]  /*08c0*/  VIADD R24, R22, 0xa ;  /* 0x0000000a16187836 */ /* 0x000fc80000000000 */
[----:B------:R-:W3:Y:S01]  /*08d0*/  @!P2 LDG.E R25, desc[UR4][R14.64+0x24] ;  /* 0x000024040e19a981 */ /* 0x000ee2000c1e1900 */
[----:B------:R-:W-:Y:S01]  /*08e0*/  ISETP.GE.OR P4, PT, R24, R23, P0 ;  /* 0x000000171800720c */ /* 0x000fe20000786670 */
[----:B------:R-:W-:-:S05]  /*08f0*/  VIADD R24, R22, 0xb ;  /* 0x0000000b16187836 */ /* 0x000fca0000000000 */
[----:B------:R-:W-:-:S07]  /*0900*/  ISETP.GE.OR P5, PT, R24, R23, P0 ;  /* 0x000000171800720c */ /* 0x000fce00007a6670 */
[----:B------:R-:W4:Y:S06]  /*0910*/  @!P4 LDG.E R28, desc[UR4][R14.64+0x28] ;  /* 0x000028040e1cc981 */ /* 0x000f2c000c1e1900 */
[----:B------:R-:W5:Y:S01]  /*0920*/  @!P5 LDG.E R24, desc[UR4][R14.64+0x2c] ;  /* 0x00002c040e18d981 */ /* 0x000f62000c1e1900 */
[----:B--2---:R-:W-:Y:S01]  /*0930*/  @!P3 FMNMX R7, R7, R26, !PT ;  /* 0x0000001a0707b209 */ /* 0x004fe20007800000 */
[----:B------:R-:W-:-:S05]  /*0940*/  VIADD R26, R22, 0xc ;  /* 0x0000000c161a7836 */ /* 0x000fca0000000000 */
[----:B------:R-:W-:Y:S01]  /*0950*/  ISETP.GE.OR P6, PT, R26, R23, P0 ;  /* 0x000000171a00720c */ /* 0x000fe200007c6670 */
[----:B------:R-:W-:Y:S01]  /*0960*/  VIADD R26, R22, 0xd ;  /* 0x0000000d161a7836 */ /* 0x000fe20000000000 */
[----:B---3--:R-:W-:-:S04]  /*0970*/  @!P2 FMNMX R7, R7, R25, !PT ;  /* 0x000000190707a209 */ /* 0x008fc80007800000 */
[----:B------:R-:W-:Y:S01]  /*0980*/  ISETP.GE.OR P3, PT, R26, R23, P0 ;  /* 0x000000171a00720c */ /* 0x000fe20000766670 */
[C---:B------:R-:W-:Y:S02]  /*0990*/  VIADD R26, R22.reuse, 0xe ;  /* 0x0000000e161a7836 */ /* 0x040fe40000000000 */
[----:B------:R-:W-:-:S03]  /*09a0*/  VIADD R22, R22, 0xf ;  /* 0x0000000f16167836 */ /* 0x000fc60000000000 */
[-C--:B------:R-:W-:Y:S02]  /*09b0*/  ISETP.GE.OR P2, PT, R26, R23.reuse, P0 ;  /* 0x000000171a00720c */ /* 0x080fe40000746670 */
[----:B----4-:R-:W-:Y:S02]  /*09c0*/  @!P4 FMNMX R7, R7, R28, !PT ;  /* 0x0000001c0707c209 */ /* 0x010fe40007800000 */
[----:B------:R-:W-:Y:S02]  /*09d0*/  ISETP.GE.OR P4, PT, R22, R23, P0 ;  /* 0x000000171600720c */ /* 0x000fe40000786670 */
[----:B------:R-:W2:Y:S01]  /*09e0*/  @!P6 LDG.E R22, desc[UR4][R14.64+0x30] ;  /* 0x000030040e16e981 */ /* 0x000ea2000c1e1900 */
[----:B-----5:R-:W-:-:S03]  /*09f0*/  @!P5 FMNMX R7, R7, R24, !PT ;  /* 0x000000180707d209 */ /* 0x020fc60007800000 */
[----:B------:R-:W3:Y:S04]  /*0a00*/  @!P3 LDG.E R24, desc[UR4][R14.64+0x34] ;  /* 0x000034040e18b981 */ /* 0x000ee8000c1e1900 */
[----:B------:R-:W4:Y:S04]  /*0a10*/  @!P2 LDG.E R26, desc[UR4][R14.64+0x38] ;  /* 0x000038040e1aa981 */ /* 0x000f28000c1e1900 */
[----:B------:R-:W5:Y:S01]  /*0a20*/  @!P4 LDG.E R28, desc[UR4][R14.64+0x3c] ;  /* 0x00003c040e1cc981 */ /* 0x000f62000c1e1900 */
[----:B------:R-:W-:Y:S02]  /*0a30*/  VIADD R16, R16, 0x10 ;  /* 0x0000001010107836 */ /* 0x000fe40000000000 */
[----:B------:R-:W-:Y:S01]  /*0a40*/  VIADD R17, R17, 0x10 ;  /* 0x0000001011117836 */ /* 0x000fe20000000000 */
[----:B--2---:R-:W-:-:S04]  /*0a50*/  @!P6 FMNMX R7, R7, R22, !PT ;  /* 0x000000160707e209 */ /* 0x004fc80007800000 */
[----:B---3--:R-:W-:Y:S02]  /*0a60*/  @!P3 FMNMX R7, R7, R24, !PT ;  /* 0x000000180707b209 */ /* 0x008fe40007800000 */
[----:B------:R-:W-:Y:S02]  /*0a70*/  ISETP.NE.AND P3, PT, R16, RZ, PT ;  /* 0x000000ff1000720c */ /* 0x000fe40003f65270 */
[----:B----4-:R-:W-:-:S04]  /*0a80*/  @!P2 FMNMX R7, R7, R26, !PT ;  /* 0x0000001a0707a209 */ /* 0x010fc80007800000 */
[----:B-----5:R-:W-:-:S07]  /*0a90*/  @!P4 FMNMX R7, R7, R28, !PT ;  /* 0x0000001c0707c209 */ /* 0x020fce0007800000 */
[----:B------:R-:W-:Y:S05]  /*0aa0*/  @P3 BRA `(.L_x_2) ;  /* 0xfffffff800dc3947 */ /* 0x000fea000383ffff */
[----:B------:R-:W-:-:S07]  /*0ab0*/  IMAD.MOV.U32 R22, RZ, RZ, R11 ;  /* 0x000000ffff167224 */ /* 0x000fce00078e000b */
.L_x_1:
[----:B------:R-:W-:-:S13]  /*0ac0*/  ISETP.NE.AND P0, PT, R9, RZ, PT ;  /* 0x000000ff0900720c */ /* 0x000fda0003f05270 */
[----:B------:R-:W-:Y:S05]  /*0ad0*/  @!P0 BRA `(.L_x_3) ;  /* 0x00000004006c8947 */ /* 0x000fea0003800000 */
[----:B------:R-:W-:Y:S01]  /*0ae0*/  VIADD R14, R9, 0xffffffff ;  /* 0xffffffff090e7836 */ /* 0x000fe20000000000 */
[----:B------:R-:W-:-:S04]  /*0af0*/  ISETP.NE.AND P2, PT, R10, RZ, PT ;  /* 0x000000ff0a00720c */ /* 0x000fc80003f45270 */
[----:B------:R-:W-:-:S13]  /*0b00*/  ISETP.GE.U32.AND P0, PT, R14, 0x7, PT ;  /* 0x000000070e00780c */ /* 0x000fda0003f06070 */
[----:B------:R-:W-:Y:S05]  /*0b10*/  @!P0 BRA `(.L_x_4) ;  /* 0x0000000000988947 */ /* 0x000fea0003800000 */
[----:B------:R-:W1:Y:S01]  /*0b20*/  LDC.64 R14, c[0x0][0x398] ;  /* 0x0000e600ff0e7b82 */ /* 0x000e620000000a00 */
[----:B------:R-:W-:-:S07]  /*0b30*/  IMAD R24, R6, R13, R22 ;  /* 0x0000000d06187224 */ /* 0x000fce00078e0216 */
[----:B------:R-:W2:Y:S01]  /*0b40*/  LDC.64 R16, c[0x0][0x380] ;  /* 0x0000e000ff107b82 */ /* 0x000ea20000000a00 */
[----:B-1----:R-:W-:Y:S01]  /*0b50*/  ISETP.GE.AND P0, PT, R21, R14, PT ;  /* 0x0000000e1500720c */ /* 0x002fe20003f06270 */
[----:B------:R-:W-:Y:S02]  /*0b60*/  VIADD R14, R24, 0x1 ;  /* 0x00000001180e7836 */ /* 0x000fe40000000000 */
[-C--:B------:R-:W-:Y:S01]  /*0b70*/  IMAD R23, R12, R15.reuse, R24 ;  /* 0x0000000f0c177224 */ /* 0x080fe200078e0218 */
[-C--:B------:R-:W-:Y:S02]  /*0b80*/  ISETP.GE.OR P5, PT, R24, R15.reuse, P0 ;  /* 0x0000000f1800720c */ /* 0x080fe400007a6670 */
[----:B------:R-:W-:Y:S01]  /*0b90*/  ISETP.GE.OR P4, PT, R14, R15, P0 ;  /* 0x0000000f0e00720c */ /* 0x000fe20000786670 */
[----:B------:R-:W-:Y:S02]  /*0ba0*/  VIADD R14, R24, 0x2 ;  /* 0x00000002180e7836 */ /* 0x000fe40000000000 */
[----:B--2---:R-:W-:-:S03]  /*0bb0*/  IMAD.WIDE R16, R23, 0x4, R16 ;  /* 0x0000000417107825 */ /* 0x004fc600078e0210 */
[----:B------:R-:W-:-:S05]  /*0bc0*/  ISETP.GE.OR P3, PT, R14, R15, P0 ;  /* 0x0000000f0e00720c */ /* 0x000fca0000766670 */
[----:B0-----:R-:W2:Y:S04]  /*0bd0*/  @!P5 LDG.E R14, desc[UR4][R16.64] ;  /* 0x00000004100ed981 */ /* 0x001ea8000c1e1900 */
[----:B------:R-:W3:Y:S04]  /*0be0*/  @!P4 LDG.E R26, desc[UR4][R16.64+0x4] ;  /* 0x00000404101ac981 */ /* 0x000ee8000c1e1900 */
[----:B------:R-:W4:Y:S01]  /*0bf0*/  @!P3 LDG.E R28, desc[UR4][R16.64+0x8] ;  /* 0x00000804101cb981 */ /* 0x000f22000c1e1900 */
[----:B------:R-:W-:-:S05]  /*0c00*/  VIADD R23, R24, 0x3 ;  /* 0x0000000318177836 */ /* 0x000fca0000000000 */
[----:B------:R-:W-:Y:S01]  /*0c10*/  ISETP.GE.OR P6, PT, R23, R15, P0 ;  /* 0x0000000f1700720c */ /* 0x000fe200007c6670 */
[C---:B------:R-:W-:Y:S01]  /*0c20*/  VIADD R23, R24.reuse, 0x4 ;  /* 0x0000000418177836 */ /* 0x040fe20000000000 */
[----:B--2---:R-:W-:Y:S01]  /*0c30*/  @!P5 FMNMX R7, R7, R14, !PT ;  /* 0x0000000e0707d209 */ /* 0x004fe20007800000 */
[----:B------:R-:W-:-:S03]  /*0c40*/  VIADD R14, R24, 0x5 ;  /* 0x00000005180e7836 */ /* 0x000fc60000000000 */
[-C--:B------:R-:W-:Y:S02]  /*0c50*/  ISETP.GE.OR P5, PT, R23, R15.reuse, P0 ;  /* 0x0000000f1700720c */ /* 0x080fe400007a6670 */
[----:B---3--:R-:W-:Y:S01]  /*0c60*/  @!P4 FMNMX R7, R7, R26, !PT ;  /* 0x0000001a0707c209 */ /* 0x008fe20007800000 */
[----:B------:R-:W-:Y:S01]  /*0c70*/  VIADD R26, R24, 0x6 ;  /* 0x00000006181a7836 */ /* 0x000fe20000000000 */
[-C--:B------:R-:W-:Y:S01]  /*0c80*/  ISETP.GE.OR P4, PT, R14, R15.reuse, P0 ;  /* 0x0000000f0e00720c */ /* 0x080fe20000786670 */
[----:B------:R-:W-:Y:S01]  /*0c90*/  VIADD R24, R24, 0x7 ;  /* 0x0000000718187836 */ /* 0x000fe20000000000 */
[----:B----4-:R-:W-:Y:S01]  /*0ca0*/  @!P3 FMNMX R7, R7, R28, !PT ;  /* 0x0000001c0707b209 */ /* 0x010fe20007800000 */
[----:B------:R-:W2:Y:S01]  /*0cb0*/  @!P6 LDG.E R14, desc[UR4][R16.64+0xc] ;  /* 0x00000c04100ee981 */ /* 0x000ea2000c1e1900 */
[-C--:B------:R-:W-:Y:S02]  /*0cc0*/  ISETP.GE.OR P3, PT, R26, R15.reuse, P0 ;  /* 0x0000000f1a00720c */ /* 0x080fe40000766670 */
[----:B------:R-:W-:-:S03]  /*0cd0*/  ISETP.GE.OR P0, PT, R24, R15, P0 ;  /* 0x0000000f1800720c */ /* 0x000fc60000706670 */
[----:B------:R-:W3:Y:S04]  /*0ce0*/  @!P5 LDG.E R24, desc[UR4][R16.64+0x10] ;  /* 0x000010041018d981 */ /* 0x000ee8000c1e1900 */
[----:B------:R-:W4:Y:S04]  /*0cf0*/  @!P4 LDG.E R26, desc[UR4][R16.64+0x14] ;  /* 0x00001404101ac981 */ /* 0x000f28000c1e1900 */
[----:B------:R-:W5:Y:S04]  /*0d00*/  @!P3 LDG.E R28, desc[UR4][R16.64+0x18] ;  /* 0x00001804101cb981 */ /* 0x000f68000c1e1900 */
[----:B------:R-:W5:Y:S01]  /*0d10*/  @!P0 LDG.E R15, desc[UR4][R16.64+0x1c] ;  /* 0x00001c04100f8981 */ /* 0x000f62000c1e1900 */
[----:B------:R-:W-:Y:S01]  /*0d20*/  VIADD R22, R22, 0x8 ;  /* 0x0000000816167836 */ /* 0x000fe20000000000 */
[----:B--2---:R-:W-:-:S04]  /*0d30*/  @!P6 FMNMX R7, R7, R14, !PT ;  /* 0x0000000e0707e209 */ /* 0x004fc80007800000 */
[----:B---3--:R-:W-:-:S04]  /*0d40*/  @!P5 FMNMX R7, R7, R24, !PT ;  /* 0x000000180707d209 */ /* 0x008fc80007800000 */
[----:B----4-:R-:W-:-:S04]  /*0d50*/  @!P4 FMNMX R7, R7, R26, !PT ;  /* 0x0000001a0707c209 */ /* 0x010fc80007800000 */
[----:B-----5:R-:W-:-:S04]  /*0d60*/  @!P3 FMNMX R7, R7, R28, !PT ;  /* 0x0000001c0707b209 */ /* 0x020fc80007800000 */
[----:B------:R-:W-:-:S07]  /*0d70*/  @!P0 FMNMX R7, R7, R15, !PT ;  /* 0x0000000f07078209 */ /* 0x000fce0007800000 */
.L_x_4:
[----:B------:R-:W-:Y:S05]  /*0d80*/  @!P2 BRA `(.L_x_3) ;  /* 0x0000000000c0a947 */ /* 0x000fea0003800000 */
[----:B------:R-:W-:Y:S01]  /*0d90*/  VIADD R14, R10, 0xffffffff ;  /* 0xffffffff0a0e7836 */ /* 0x000fe20000000000 */
[----:B------:R-:W-:-:S04]  /*0da0*/  ISETP.NE.AND P2, PT, R18, RZ, PT ;  /* 0x000000ff1200720c */ /* 0x000fc80003f45270 */
[----:B------:R-:W-:-:S13]  /*0db0*/  ISETP.GE.U32.AND P0, PT, R14, 0x3, PT ;  /* 0x000000030e00780c */ /* 0x000fda0003f06070 */
[----:B------:R-:W-:Y:S05]  /*0dc0*/  @!P0 BRA `(.L_x_5) ;  /* 0x0000000000588947 */ /* 0x000fea0003800000 */
[----:B------:R-:W1:Y:S01]  /*0dd0*/  LDC.64 R14, c[0x0][0x398] ;  /* 0x0000e600ff0e7b82 */ /* 0x000e620000000a00 */
[----:B------:R-:W-:-:S04]  /*0de0*/  IMAD R26, R6, R13, R22 ;  /* 0x0000000d061a7224 */ /* 0x000fc800078e0216 */
[----:B------:R-:W-:-:S03]  /*0df0*/  VIADD R24, R26, 0x2 ;  /* 0x000000021a187836 */ /* 0x000fc60000000000 */
[----:B------:R-:W2:Y:S01]  /*0e00*/  LDC.64 R16, c[0x0][0x380] ;  /* 0x0000e000ff107b82 */ /* 0x000ea20000000a00 */
[----:B-1----:R-:W-:Y:S01]  /*0e10*/  ISETP.GE.AND P0, PT, R21, R14, PT ;  /* 0x0000000e1500720c */ /* 0x002fe20003f06270 */
[----:B------:R-:W-:Y:S02]  /*0e20*/  VIADD R14, R26, 0x1 ;  /* 0x000000011a0e7836 */ /* 0x000fe40000000000 */
[-C--:B------:R-:W-:Y:S01]  /*0e30*/  IMAD R23, R12, R15.reuse, R26 ;  /* 0x0000000f0c177224 */ /* 0x080fe200078e021a */
[-C--:B------:R-:W-:Y:S02]  /*0e40*/  ISETP.GE.OR P3, PT, R26, R15.reuse, P0 ;  /* 0x0000000f1a00720c */ /* 0x080fe40000766670 */
[-C--:B------:R-:W-:Y:S01]  /*0e50*/  ISETP.GE.OR P4, PT, R14, R15.reuse, P0 ;  /* 0x0000000f0e00720c */ /* 0x080fe20000786670 */
[----:B------:R-:W-:Y:S01]  /*0e60*/  VIADD R14, R26, 0x3 ;  /* 0x000000031a0e7836 */ /* 0x000fe20000000000 */
[----:B------:R-:W-:Y:S01]  /*0e70*/  ISETP.GE.OR P5, PT, R24, R15, P0 ;  /* 0x0000000f1800720c */ /* 0x000fe200007a6670 */
[----:B--2---:R-:W-:-:S03]  /*0e80*/  IMAD.WIDE R16, R23, 0x4, R16 ;  /* 0x0000000417107825 */ /* 0x004fc600078e0210 */
[----:B------:R-:W-:-:S05]  /*0e90*/  ISETP.GE.OR P0, PT, R14, R15, P0 ;  /* 0x0000000f0e00720c */ /* 0x000fca0000706670 */
[----:B0-----:R-:W2:Y:S04]  /*0ea0*/  @!P3 LDG.E R14, desc[UR4][R16.64] ;  /* 0x00000004100eb981 */ /* 0x001ea8000c1e1900 */
[----:B------:R-:W3:Y:S04]  /*0eb0*/  @!P4 LDG.E R24, desc[UR4][R16.64+0x4] ;  /* 0x000004041018c981 */ /* 0x000ee8000c1e1900 */
[----:B------:R-:W4:Y:S04]  /*0ec0*/  @!P5 LDG.E R26, desc[UR4][R16.64+0x8] ;  /* 0x00000804101ad981 */ /* 0x000f28000c1e1900 */
[----:B------:R-:W5:Y:S01]  /*0ed0*/  @!P0 LDG.E R28, desc[UR4][R16.64+0xc] ;  /* 0x00000c04101c8981 */ /* 0x000f62000c1e1900 */
[----:B------:R-:W-:Y:S01]  /*0ee0*/  VIADD R22, R22, 0x4 ;  /* 0x0000000416167836 */ /* 0x000fe20000000000 */
[----:B--2---:R-:W-:-:S04]  /*0ef0*/  @!P3 FMNMX R7, R7, R14, !PT ;  /* 0x0000000e0707b209 */ /* 0x004fc80007800000 */
[----:B---3--:R-:W-:-:S04]  /*0f00*/  @!P4 FMNMX R7, R7, R24, !PT ;  /* 0x000000180707c209 */ /* 0x008fc80007800000 */
[----:B----4-:R-:W-:-:S04]  /*0f10*/  @!P5 FMNMX R7, R7, R26, !PT ;  /* 0x0000001a0707d209 */ /* 0x010fc80007800000 */
[----:B-----5:R-:W-:-:S07]  /*0f20*/  @!P0 FMNMX R7, R7, R28, !PT ;  /* 0x0000001c07078209 */ /* 0x020fce0007800000 */
.L_x_5:
[----:B------:R-:W-:Y:S05]  /*0f30*/  @!P2 BRA `(.L_x_3) ;  /* 0x000000000054a947 */ /* 0x000fea0003800000 */
[----:B------:R-:W1:Y:S01]  /*0f40*/  LDC.64 R14, c[0x0][0x398] ;  /* 0x0000e600ff0e7b82 */ /* 0x000e620000000a00 */
[----:B------:R-:W-:Y:S01]  /*0f50*/  IMAD R22, R6, R13, R22 ;  /* 0x0000000d06167224 */ /* 0x000fe200078e0216 */
[----:B------:R-:W-:-:S06]  /*0f60*/  ISETP.NE.AND P3, PT, R18, 0x1, PT ;  /* 0x000000011200780c */ /* 0x000fcc0003f65270 */
[----:B------:R-:W2:Y:S01]  /*0f70*/  LDC.64 R16, c[0x0][0x380] ;  /* 0x0000e000ff107b82 */ /* 0x000ea20000000a00 */
[----:B-1----:R-:W-:Y:S01]  /*0f80*/  ISETP.GE.AND P0, PT, R21, R14, PT ;  /* 0x0000000e1500720c */ /* 0x002fe20003f06270 */
[----:B------:R-:W-:-:S03]  /*0f90*/  IMAD R13, R12, R15, R22 ;  /* 0x0000000f0c0d7224 */ /* 0x000fc600078e0216 */
[----:B------:R-:W-:Y:S01]  /*0fa0*/  ISETP.GE.OR P2, PT, R22, R15, P0 ;  /* 0x0000000f1600720c */ /* 0x000fe20000746670 */
[----:B--2---:R-:W-:-:S12]  /*0fb0*/  IMAD.WIDE R16, R13, 0x4, R16 ;  /* 0x000000040d107825 */ /* 0x004fd800078e0210 */
[----:B------:R-:W-:Y:S05]  /*0fc0*/  @P2 BRA `(.L_x_6) ;  /* 0x0000000000082947 */ /* 0x000fea0003800000 */
[----:B0-----:R-:W2:Y:S02]  /*0fd0*/  LDG.E R12, desc[UR4][R16.64] ;  /* 0x00000004100c7981 */ /* 0x001ea4000c1e1900 */
[----:B--2---:R-:W-:-:S07]  /*0fe0*/  FMNMX R7, R7, R12, !PT ;  /* 0x0000000c07077209 */ /* 0x004fce0007800000 */
.L_x_6:
[----:B------:R-:W-:Y:S05]  /*0ff0*/  @!P3 BRA `(.L_x_3) ;  /* 0x000000000024b947 */ /* 0x000fea0003800000 */
[C---:B------:R-:W-:Y:S02]  /*1000*/  VIADD R12, R22.reuse, 0x1 ;  /* 0x00000001160c7836 */ /* 0x040fe40000000000 */
[----:B------:R-:W-:-:S03]  /*1010*/  VIADD R14, R22, 0x2 ;  /* 0x00000002160e7836 */ /* 0x000fc60000000000 */
[-C--:B------:R-:W-:Y:S02]  /*1020*/  ISETP.GE.OR P2, PT, R12, R15.reuse, P0 ;  /* 0x0000000f0c00720c */ /* 0x080fe40000746670 */
[----:B------:R-:W-:-:S04]  /*1030*/  ISETP.GE.OR P0, PT, R14, R15, P0 ;  /* 0x0000000f0e00720c */ /* 0x000fc80000706670 */
[----:B------:R-:W-:-:S07]  /*1040*/  ISETP.EQ.OR P0, PT, R18, 0x2, P0 ;  /* 0x000000021200780c */ /* 0x000fce0000702670 */
[----:B0-----:R-:W2:Y:S06]  /*1050*/  @!P2 LDG.E R12, desc[UR4][R16.64+0x4] ;  /* 0x00000404100ca981 */ /* 0x001eac000c1e1900 */
[----:B------:R-:W3:Y:S01]  /*1060*/  @!P0 LDG.E R14, desc[UR4][R16.64+0x8] ;  /* 0x00000804100e8981 */ /* 0x000ee2000c1e1900 */
[----:B--2---:R-:W-:-:S04]  /*1070*/  @!P2 FMNMX R7, R7, R12, !PT ;  /* 0x0000000c0707a209 */ /* 0x004fc80007800000 */
[----:B---3--:R-:W-:-:S07]  /*1080*/  @!P0 FMNMX R7, R7, R14, !PT ;  /* 0x0000000e07078209 */ /* 0x008fce0007800000 */
.L_x_3:
[----:B------:R-:W-:Y:S05]  /*1090*/  @P1 BRA `(.L_x_7) ;  /* 0xfffffff400301947 */ /* 0x000fea000383ffff */
.L_x_0:
[----:B------:R-:W1:Y:S08]  /*10a0*/  LDC R10, c[0x0][0x394] ;  /* 0x0000e500ff0a7b82 */ /* 0x000e700000000800 */
[----:B------:R-:W2:Y:S01]  /*10b0*/  LDC.64 R8, c[0x0][0x388] ;  /* 0x0000e200ff087b82 */ /* 0x000ea20000000a00 */
[----:B-1----:R-:W-:-:S04]  /*10c0*/  IMAD R10, R3, R10, R4 ;  /* 0x0000000a030a7224 */ /* 0x002fc800078e0204 */
[----:B------:R-:W-:-:S04]  /*10d0*/  IMAD R5, R5, R10, R10 ;  /* 0x0000000a05057224 */ /* 0x000fc800078e020a */
[----:B------:R-:W-:-:S04]  /*10e0*/  IMAD.IADD R5, R2, 0x1, R5 ;  /* 0x0000000102057824 */ /* 0x000fc800078e0205 */
[----:B------:R-:W-:-:S04]  /*10f0*/  IMAD R3, R0, R5, R6 ;  /* 0x0000000500037224 */ /* 0x000fc800078e0206 */
[----:B--2---:R-:W-:-:S05]  /*1100*/  IMAD.WIDE R2, R3, 0x4, R8 ;  /* 0x0000000403027825 */ /* 0x004fca00078e0208 */
[----:B0-----:R-:W-:Y:S01]  /*1110*/  STG.E desc[UR4][R2.64], R7 ;  /* 0x0000000702007986 */ /* 0x001fe2000c101904 */
[----:B------:R-:W-:Y:S05]  /*1120*/  EXIT ;  /* 0x000000000000794d */ /* 0x000fea0003800000 */
.L_x_8:
[----:B------:R-:W-:-:S00]  /*1130*/  BRA `(.L_x_8) ;  /* 0xfffffffc00fc7947 */ /* 0x000fc0000383ffff */
[----:B------:R-:W-:-:S00]  /*1140*/  NOP ;  /* 0x0000000000007918 */ /* 0x000fc00000000000 */
        /* <DEDUP_REMOVED lines=11> */
.L_x_9:


//--------------------- .nv.shared.reserved.0     --------------------------
	.section	.nv.shared.reserved.0,"aw",@nobits
	.weak		__nv_reservedSMEM_offset_0_alias
	.size		__nv_reservedSMEM_offset_0_alias, 0, 64
	.other		__nv_reservedSMEM_offset_0_alias,@"STO_CUDA_RESERVED_SHARED STV_DEFAULT"
__nv_reservedSMEM_offset_0_alias:
	.zero		0
	.zero		64


//--------------------- .nv.constant0._Z16max_pool_forwardPKfPfiiiiii --------------------------
	.section	.nv.constant0._Z16max_pool_forwardPKfPfiiiiii,"a",@progbits
	.sectionflags	@""
	.align	4
.nv.constant0._Z16max_pool_forwardPKfPfiiiiii:
	.zero		936


//--------------------- SYMBOLS --------------------------

	.type		.nv.reservedSmem.offset0,@object
	.size		.nv.reservedSmem.offset0,0x4
